//
// Generated by NVIDIA NVVM Compiler
//
// Compiler Build ID: CL-36424714
// Cuda compilation tools, release 13.0, V13.0.88
// Based on NVVM 20.0.0
//

.version 9.0
.target sm_100
.address_size 64

	// .globl	_Z15SharedMemKernelPj

.visible .entry _Z15SharedMemKernelPj(
	.param .u64 .ptr .align 1 _Z15SharedMemKernelPj_param_0
)
{


	ret;

}


// ===== COMPILED SASS (sm_100) =====

	.target	sm_100

	.elftype	@"ET_EXEC"


//--------------------- .note.nv.tkinfo           --------------------------
	.section	.note.nv.tkinfo,"",@"SHT_NOTE"
	.sectionflags	@"SHF_NOTE_NV_TKINFO"
	.tkinfo
        /*0018*/ 	.word	0x00000002
        /*0030*/ 	.string	""
        /*0030*/ 	.string	"ptxas"
        /*0030*/ 	.string	"Cuda compilation tools, release 13.0, V13.0.88"
        /*0030*/ 	.string	"Build cuda_13.0.r13.0/compiler.36424714_0"
        /*0030*/ 	.string	"-arch sm_100 -m 64 "



//--------------------- .note.nv.cuinfo           --------------------------
	.section	.note.nv.cuinfo,"",@"SHT_NOTE"
	.sectionflags	@"SHF_NOTE_NV_CUINFO"
        /*0018*/ 	.short	0x0002
        /*001a*/ 	.short	0x0064
        /*001c*/ 	.short	0x0082
	.zero		2


//--------------------- .nv.info                  --------------------------
	.section	.nv.info,"",@"SHT_CUDA_INFO"
	.align	4


	//----- nvinfo : EIATTR_REGCOUNT
	.align		4
        /*0000*/ 	.byte	0x04, 0x2f
        /*0002*/ 	.short	(.L_1 - .L_0)
	.align		4
.L_0:
        /*0004*/ 	.word	index@(_Z15SharedMemKernelPj)
        /*0008*/ 	.word	0x00000004


	//----- nvinfo : EIATTR_FRAME_SIZE
	.align		4
.L_1:
        /*000c*/ 	.byte	0x04, 0x11
        /*000e*/ 	.short	(.L_3 - .L_2)
	.align		4
.L_2:
        /*0010*/ 	.word	index@(_Z15SharedMemKernelPj)
        /*0014*/ 	.word	0x00000000


	//----- nvinfo : EIATTR_MIN_STACK_SIZE
	.align		4
.L_3:
        /*0018*/ 	.byte	0x04, 0x12
        /*001a*/ 	.short	(.L_5 - .L_4)
	.align		4
.L_4:
        /*001c*/ 	.word	index@(_Z15SharedMemKernelPj)
        /*0020*/ 	.word	0x00000000
.L_5:


//--------------------- .nv.compat                --------------------------
	.section	.nv.compat,"",@"SHT_CUDA_COMPAT_INFO"
	.align	4
        /*0000*/ 	.byte	0x02, 0x09, 0x00, 0x00, 0x02, 0x02, 0x01, 0x00, 0x02, 0x05, 0x05, 0x00, 0x03, 0x07, 0x01, 0x01
        /*0010*/ 	.byte	0x02, 0x03, 0x00, 0x00, 0x02, 0x06, 0x01, 0x00, 0x04, 0x0b, 0x08, 0x00, 0x09, 0x00, 0x00, 0x00
        /*0020*/ 	.byte	0x00, 0x00, 0x00, 0x00


//--------------------- .nv.info._Z15SharedMemKernelPj --------------------------
	.section	.nv.info._Z15SharedMemKernelPj,"",@"SHT_CUDA_INFO"
	.sectionflags	@""
	.align	4


	//----- nvinfo : EIATTR_CUDA_API_VERSION
	.align		4
        /*0000*/ 	.byte	0x04, 0x37
        /*0002*/ 	.short	(.L_7 - .L_6)
.L_6:
        /*0004*/ 	.word	0x00000082


	//----- nvinfo : EIATTR_KPARAM_INFO
	.align		4
.L_7:
        /*0008*/ 	.byte	0x04, 0x17
        /*000a*/ 	.short	(.L_9 - .L_8)
.L_8:
        /*000c*/ 	.word	0x00000000
        /*0010*/ 	.short	0x0000
        /*0012*/ 	.short	0x0000
        /*0014*/ 	.byte	0x00, 0xf5, 0x21, 0x00


	//----- nvinfo : EIATTR_SPARSE_MMA_MASK
	.align		4
.L_9:
        /*0018*/ 	.byte	0x03, 0x50
        /*001a*/ 	.short	0x0000


	//----- nvinfo : EIATTR_MAXREG_COUNT
	.align		4
        /*001c*/ 	.byte	0x03, 0x1b
        /*001e*/ 	.short	0x00ff


	//----- nvinfo : EIATTR_MERCURY_ISA_VERSION
	.align		4
        /*0020*/ 	.byte	0x03, 0x5f
        /*0022*/ 	.short	0x0101


	//----- nvinfo : EIATTR_VRC_CTA_INIT_COUNT
	.align		4
        /*0024*/ 	.byte	0x02, 0x4a
	.zero		1
	.zero		1


	//----- nvinfo : EIATTR_EXIT_INSTR_OFFSETS
	.align		4
        /*0028*/ 	.byte	0x04, 0x1c
        /*002a*/ 	.short	(.L_11 - .L_10)


	//   ....[0]....
.L_10:
        /*002c*/ 	.word	0x00000010


	//----- nvinfo : EIATTR_CBANK_PARAM_SIZE
	.align		4
.L_11:
        /*0030*/ 	.byte	0x03, 0x19
        /*0032*/ 	.short	0x0008


	//----- nvinfo : EIATTR_PARAM_CBANK
	.align		4
        /*0034*/ 	.byte	0x04, 0x0a
        /*0036*/ 	.short	(.L_13 - .L_12)
	.align		4
.L_12:
        /*0038*/ 	.word	index@(.nv.constant0._Z15SharedMemKernelPj)
        /*003c*/ 	.short	0x0380
        /*003e*/ 	.short	0x0008


	//----- nvinfo : EIATTR_SW_WAR
	.align		4
.L_13:
        /*0040*/ 	.byte	0x04, 0x36
        /*0042*/ 	.short	(.L_15 - .L_14)
.L_14:
        /*0044*/ 	.word	0x00000008
.L_15:


//--------------------- .nv.callgraph             --------------------------
	.section	.nv.callgraph,"",@"SHT_CUDA_CALLGRAPH"
	.align	4
	.sectionentsize	8
	.align		4
        /*0000*/ 	.word	0x00000000
	.align		4
        /*0004*/ 	.word	0xffffffff
	.align		4
        /*0008*/ 	.word	0x00000000
	.align		4
        /*000c*/ 	.word	0xfffffffe
	.align		4
        /*0010*/ 	.word	0x00000000
	.align		4
        /*0014*/ 	.word	0xfffffffd
	.align		4
        /*0018*/ 	.word	0x00000000
	.align		4
        /*001c*/ 	.word	0xfffffffc


//--------------------- .text._Z15SharedMemKernelPj --------------------------
	.section	.text._Z15SharedMemKernelPj,"ax",@progbits
	.align	128
        .global         _Z15SharedMemKernelPj
        .type           _Z15SharedMemKernelPj,@function
        .size           _Z15SharedMemKernelPj,(.L_x_1 - _Z15SharedMemKernelPj)
        .other          _Z15SharedMemKernelPj,@"STO_CUDA_ENTRY STV_DEFAULT"
_Z15SharedMemKernelPj:
.text._Z15SharedMemKernelPj:
[----:B------:R-:W-:Y:S01]  /*0000*/  LDC R1, c[0x0][0x37c] ;  /* 0x0000df00ff017b82 */ /* 0x000fe20000000800 */
[----:B------:R-:W-:Y:S05]  /*0010*/  EXIT ;  /* 0x000000000000794d */ /* 0x000fea0003800000 */
.L_x_0:
[----:B------:R-:W-:-:S00]  /*0020*/  BRA `(.L_x_0) ;  /* 0xfffffffc00fc7947 */ /* 0x000fc0000383ffff */
[----:B------:R-:W-:-:S00]  /*0030*/  NOP ;  /* 0x0000000000007918 */ /* 0x000fc00000000000 */
        /* <DEDUP_REMOVED lines=12> */
.L_x_1:


//--------------------- .nv.shared.reserved.0     --------------------------
	.section	.nv.shared.reserved.0,"aw",@nobits
	.weak		__nv_reservedSMEM_offset_0_alias
	.size		__nv_reservedSMEM_offset_0_alias, 0, 64
	.other		__nv_reservedSMEM_offset_0_alias,@"STO_CUDA_RESERVED_SHARED STV_DEFAULT"
__nv_reservedSMEM_offset_0_alias:
	.zero		0
	.zero		64


//--------------------- .nv.constant0._Z15SharedMemKernelPj --------------------------
	.section	.nv.constant0._Z15SharedMemKernelPj,"a",@progbits
	.sectionflags	@""
	.align	4
.nv.constant0._Z15SharedMemKernelPj:
	.zero		904


//--------------------- SYMBOLS --------------------------

	.type		.nv.reservedSmem.offset0,@object
	.size		.nv.reservedSmem.offset0,0x4
